//
// Generated by NVIDIA NVVM Compiler
//
// Compiler Build ID: CL-36424714
// Cuda compilation tools, release 13.0, V13.0.88
// Based on NVVM 20.0.0
//

.version 9.0
.target sm_100
.address_size 64

	// .globl	_Z17vector_add_kerneliPdS_S_

.visible .entry _Z17vector_add_kerneliPdS_S_(
	.param .u32 _Z17vector_add_kerneliPdS_S__param_0,
	.param .u64 .ptr .align 1 _Z17vector_add_kerneliPdS_S__param_1,
	.param .u64 .ptr .align 1 _Z17vector_add_kerneliPdS_S__param_2,
	.param .u64 .ptr .align 1 _Z17vector_add_kerneliPdS_S__param_3
)
{
	.reg .pred 	%p<2>;
	.reg .b32 	%r<6>;
	.reg .b64 	%rd<11>;
	.reg .b64 	%fd<4>;

	ld.param.u32 	%r2, [_Z17vector_add_kerneliPdS_S__param_0];
	ld.param.u64 	%rd1, [_Z17vector_add_kerneliPdS_S__param_1];
	ld.param.u64 	%rd2, [_Z17vector_add_kerneliPdS_S__param_2];
	ld.param.u64 	%rd3, [_Z17vector_add_kerneliPdS_S__param_3];
	mov.u32 	%r3, %tid.x;
	mov.u32 	%r4, %ctaid.x;
	mov.u32 	%r5, %ntid.x;
	mad.lo.s32 	%r1, %r4, %r5, %r3;
	setp.ge.s32 	%p1, %r1, %r2;
	@%p1 bra 	$L__BB0_2;
	cvta.to.global.u64 	%rd4, %rd1;
	cvta.to.global.u64 	%rd5, %rd2;
	cvta.to.global.u64 	%rd6, %rd3;
	mul.wide.s32 	%rd7, %r1, 8;
	add.s64 	%rd8, %rd4, %rd7;
	ld.global.f64 	%fd1, [%rd8];
	add.s64 	%rd9, %rd5, %rd7;
	ld.global.f64 	%fd2, [%rd9];
	add.f64 	%fd3, %fd1, %fd2;
	add.s64 	%rd10, %rd6, %rd7;
	st.global.f64 	[%rd10], %fd3;
$L__BB0_2:
	ret;

}


// ===== COMPILED SASS (sm_100) =====

	.target	sm_100

	.elftype	@"ET_EXEC"


//--------------------- .note.nv.tkinfo           --------------------------
	.section	.note.nv.tkinfo,"",@"SHT_NOTE"
	.sectionflags	@"SHF_NOTE_NV_TKINFO"
	.tkinfo
        /*0018*/ 	.word	0x00000002
        /*0030*/ 	.string	""
        /*0030*/ 	.string	"ptxas"
        /*0030*/ 	.string	"Cuda compilation tools, release 13.0, V13.0.88"
        /*0030*/ 	.string	"Build cuda_13.0.r13.0/compiler.36424714_0"
        /*0030*/ 	.string	"-arch sm_100 -m 64 "



//--------------------- .note.nv.cuinfo           --------------------------
	.section	.note.nv.cuinfo,"",@"SHT_NOTE"
	.sectionflags	@"SHF_NOTE_NV_CUINFO"
        /*0018*/ 	.short	0x0002
        /*001a*/ 	.short	0x0064
        /*001c*/ 	.short	0x0082
	.zero		2


//--------------------- .nv.info                  --------------------------
	.section	.nv.info,"",@"SHT_CUDA_INFO"
	.align	4


	//----- nvinfo : EIATTR_REGCOUNT
	.align		4
        /*0000*/ 	.byte	0x04, 0x2f
        /*0002*/ 	.short	(.L_1 - .L_0)
	.align		4
.L_0:
        /*0004*/ 	.word	index@(_Z17vector_add_kerneliPdS_S_)
        /*0008*/ 	.word	0x0000000e


	//----- nvinfo : EIATTR_FRAME_SIZE
	.align		4
.L_1:
        /*000c*/ 	.byte	0x04, 0x11
        /*000e*/ 	.short	(.L_3 - .L_2)
	.align		4
.L_2:
        /*0010*/ 	.word	index@(_Z17vector_add_kerneliPdS_S_)
        /*0014*/ 	.word	0x00000000


	//----- nvinfo : EIATTR_MIN_STACK_SIZE
	.align		4
.L_3:
        /*0018*/ 	.byte	0x04, 0x12
        /*001a*/ 	.short	(.L_5 - .L_4)
	.align		4
.L_4:
        /*001c*/ 	.word	index@(_Z17vector_add_kerneliPdS_S_)
        /*0020*/ 	.word	0x00000000
.L_5:


//--------------------- .nv.compat                --------------------------
	.section	.nv.compat,"",@"SHT_CUDA_COMPAT_INFO"
	.align	4
        /*0000*/ 	.byte	0x02, 0x09, 0x00, 0x00, 0x02, 0x02, 0x01, 0x00, 0x02, 0x05, 0x05, 0x00, 0x03, 0x07, 0x01, 0x01
        /*0010*/ 	.byte	0x02, 0x03, 0x00, 0x00, 0x02, 0x06, 0x01, 0x00, 0x04, 0x0b, 0x08, 0x00, 0x01, 0x00, 0x00, 0x00
        /*0020*/ 	.byte	0x00, 0x00, 0x00, 0x00


//--------------------- .nv.info._Z17vector_add_kerneliPdS_S_ --------------------------
	.section	.nv.info._Z17vector_add_kerneliPdS_S_,"",@"SHT_CUDA_INFO"
	.sectionflags	@""
	.align	4


	//----- nvinfo : EIATTR_CUDA_API_VERSION
	.align		4
        /*0000*/ 	.byte	0x04, 0x37
        /*0002*/ 	.short	(.L_7 - .L_6)
.L_6:
        /*0004*/ 	.word	0x00000082


	//----- nvinfo : EIATTR_KPARAM_INFO
	.align		4
.L_7:
        /*0008*/ 	.byte	0x04, 0x17
        /*000a*/ 	.short	(.L_9 - .L_8)
.L_8:
        /*000c*/ 	.word	0x00000000
        /*0010*/ 	.short	0x0003
        /*0012*/ 	.short	0x0018
        /*0014*/ 	.byte	0x00, 0xf5, 0x21, 0x00


	//----- nvinfo : EIATTR_KPARAM_INFO
	.align		4
.L_9:
        /*0018*/ 	.byte	0x04, 0x17
        /*001a*/ 	.short	(.L_11 - .L_10)
.L_10:
        /*001c*/ 	.word	0x00000000
        /*0020*/ 	.short	0x0002
        /*0022*/ 	.short	0x0010
        /*0024*/ 	.byte	0x00, 0xf5, 0x21, 0x00


	//----- nvinfo : EIATTR_KPARAM_INFO
	.align		4
.L_11:
        /*0028*/ 	.byte	0x04, 0x17
        /*002a*/ 	.short	(.L_13 - .L_12)
.L_12:
        /*002c*/ 	.word	0x00000000
        /*0030*/ 	.short	0x0001
        /*0032*/ 	.short	0x0008
        /*0034*/ 	.byte	0x00, 0xf5, 0x21, 0x00


	//----- nvinfo : EIATTR_KPARAM_INFO
	.align		4
.L_13:
        /*0038*/ 	.byte	0x04, 0x17
        /*003a*/ 	.short	(.L_15 - .L_14)
.L_14:
        /*003c*/ 	.word	0x00000000
        /*0040*/ 	.short	0x0000
        /*0042*/ 	.short	0x0000
        /*0044*/ 	.byte	0x00, 0xf0, 0x11, 0x00


	//----- nvinfo : EIATTR_SPARSE_MMA_MASK
	.align		4
.L_15:
        /*0048*/ 	.byte	0x03, 0x50
        /*004a*/ 	.short	0x0000


	//----- nvinfo : EIATTR_MAXREG_COUNT
	.align		4
        /*004c*/ 	.byte	0x03, 0x1b
        /*004e*/ 	.short	0x00ff


	//----- nvinfo : EIATTR_MERCURY_ISA_VERSION
	.align		4
        /*0050*/ 	.byte	0x03, 0x5f
        /*0052*/ 	.short	0x0101


	//----- nvinfo : EIATTR_VRC_CTA_INIT_COUNT
	.align		4
        /*0054*/ 	.byte	0x02, 0x4a
	.zero		1
	.zero		1


	//----- nvinfo : EIATTR_EXIT_INSTR_OFFSETS
	.align		4
        /*0058*/ 	.byte	0x04, 0x1c
        /*005a*/ 	.short	(.L_17 - .L_16)


	//   ....[0]....
.L_16:
        /*005c*/ 	.word	0x00000070


	//   ....[1]....
        /*0060*/ 	.word	0x00000130


	//----- nvinfo : EIATTR_CBANK_PARAM_SIZE
	.align		4
.L_17:
        /*0064*/ 	.byte	0x03, 0x19
        /*0066*/ 	.short	0x0020


	//----- nvinfo : EIATTR_PARAM_CBANK
	.align		4
        /*0068*/ 	.byte	0x04, 0x0a
        /*006a*/ 	.short	(.L_19 - .L_18)
	.align		4
.L_18:
        /*006c*/ 	.word	index@(.nv.constant0._Z17vector_add_kerneliPdS_S_)
        /*0070*/ 	.short	0x0380
        /*0072*/ 	.short	0x0020


	//----- nvinfo : EIATTR_SW_WAR
	.align		4
.L_19:
        /*0074*/ 	.byte	0x04, 0x36
        /*0076*/ 	.short	(.L_21 - .L_20)
.L_20:
        /*0078*/ 	.word	0x00000008
.L_21:


//--------------------- .nv.callgraph             --------------------------
	.section	.nv.callgraph,"",@"SHT_CUDA_CALLGRAPH"
	.align	4
	.sectionentsize	8
	.align		4
        /*0000*/ 	.word	0x00000000
	.align		4
        /*0004*/ 	.word	0xffffffff
	.align		4
        /*0008*/ 	.word	0x00000000
	.align		4
        /*000c*/ 	.word	0xfffffffe
	.align		4
        /*0010*/ 	.word	0x00000000
	.align		4
        /*0014*/ 	.word	0xfffffffd
	.align		4
        /*0018*/ 	.word	0x00000000
	.align		4
        /*001c*/ 	.word	0xfffffffc


//--------------------- .text._Z17vector_add_kerneliPdS_S_ --------------------------
	.section	.text._Z17vector_add_kerneliPdS_S_,"ax",@progbits
	.align	128
        .global         _Z17vector_add_kerneliPdS_S_
        .type           _Z17vector_add_kerneliPdS_S_,@function
        .size           _Z17vector_add_kerneliPdS_S_,(.L_x_1 - _Z17vector_add_kerneliPdS_S_)
        .other          _Z17vector_add_kerneliPdS_S_,@"STO_CUDA_ENTRY STV_DEFAULT"
_Z17vector_add_kerneliPdS_S_:
.text._Z17vector_add_kerneliPdS_S_:
[----:B------:R-:W-:Y:S01]  /*0000*/  LDC R1, c[0x0][0x37c] ;  /* 0x0000df00ff017b82 */ /* 0x000fe20000000800 */
[----:B------:R-:W0:Y:S07]  /*0010*/  S2R R11, SR_TID.X ;  /* 0x00000000000b7919 */ /* 0x000e2e0000002100 */
[----:B------:R-:W0:Y:S01]  /*0020*/  S2UR UR4, SR_CTAID.X ;  /* 0x00000000000479c3 */ /* 0x000e220000002500 */
[----:B------:R-:W1:Y:S07]  /*0030*/  LDCU UR5, c[0x0][0x380] ;  /* 0x00007000ff0577ac */ /* 0x000e6e0008000800 */
[----:B------:R-:W0:Y:S02]  /*0040*/  LDC R0, c[0x0][0x360] ;  /* 0x0000d800ff007b82 */ /* 0x000e240000000800 */
[----:B0-----:R-:W-:-:S05]  /*0050*/  IMAD R11, R0, UR4, R11 ;  /* 0x00000004000b7c24 */ /* 0x001fca000f8e020b */
[----:B-1----:R-:W-:-:S13]  /*0060*/  ISETP.GE.AND P0, PT, R11, UR5, PT ;  /* 0x000000050b007c0c */ /* 0x002fda000bf06270 */
[----:B------:R-:W-:Y:S05]  /*0070*/  @P0 EXIT ;  /* 0x000000000000094d */ /* 0x000fea0003800000 */
[----:B------:R-:W0:Y:S01]  /*0080*/  LDC.64 R2, c[0x0][0x388] ;  /* 0x0000e200ff027b82 */ /* 0x000e220000000a00 */
[----:B------:R-:W1:Y:S07]  /*0090*/  LDCU.64 UR4, c[0x0][0x358] ;  /* 0x00006b00ff0477ac */ /* 0x000e6e0008000a00 */
[----:B------:R-:W2:Y:S08]  /*00a0*/  LDC.64 R4, c[0x0][0x390] ;  /* 0x0000e400ff047b82 */ /* 0x000eb00000000a00 */
[----:B------:R-:W3:Y:S01]  /*00b0*/  LDC.64 R8, c[0x0][0x398] ;  /* 0x0000e600ff087b82 */ /* 0x000ee20000000a00 */
[----:B0-----:R-:W-:-:S06]  /*00c0*/  IMAD.WIDE R2, R11, 0x8, R2 ;  /* 0x000000080b027825 */ /* 0x001fcc00078e0202 */
[----:B-1----:R-:W4:Y:S01]  /*00d0*/  LDG.E.64 R2, desc[UR4][R2.64] ;  /* 0x0000000402027981 */ /* 0x002f22000c1e1b00 */
[----:B--2---:R-:W-:-:S06]  /*00e0*/  IMAD.WIDE R4, R11, 0x8, R4 ;  /* 0x000000080b047825 */ /* 0x004fcc00078e0204 */
[----:B------:R-:W4:Y:S01]  /*00f0*/  LDG.E.64 R4, desc[UR4][R4.64] ;  /* 0x0000000404047981 */ /* 0x000f22000c1e1b00 */
[----:B---3--:R-:W-:Y:S01]  /*0100*/  IMAD.WIDE R8, R11, 0x8, R8 ;  /* 0x000000080b087825 */ /* 0x008fe200078e0208 */
[----:B----4-:R-:W-:-:S07]  /*0110*/  DADD R6, R2, R4 ;  /* 0x0000000002067229 */ /* 0x010fce0000000004 */
[----:B------:R-:W-:Y:S01]  /*0120*/  STG.E.64 desc[UR4][R8.64], R6 ;  /* 0x0000000608007986 */ /* 0x000fe2000c101b04 */
[----:B------:R-:W-:Y:S05]  /*0130*/  EXIT ;  /* 0x000000000000794d */ /* 0x000fea0003800000 */
.L_x_0:
[----:B------:R-:W-:-:S00]  /*0140*/  BRA `(.L_x_0) ;  /* 0xfffffffc00fc7947 */ /* 0x000fc0000383ffff */
[----:B------:R-:W-:-:S00]  /*0150*/  NOP ;  /* 0x0000000000007918 */ /* 0x000fc00000000000 */
        /* <DEDUP_REMOVED lines=10> */
.L_x_1:


//--------------------- .nv.shared.reserved.0     --------------------------
	.section	.nv.shared.reserved.0,"aw",@nobits
	.weak		__nv_reservedSMEM_offset_0_alias
	.size		__nv_reservedSMEM_offset_0_alias, 0, 64
	.other		__nv_reservedSMEM_offset_0_alias,@"STO_CUDA_RESERVED_SHARED STV_DEFAULT"
__nv_reservedSMEM_offset_0_alias:
	.zero		0
	.zero		64


//--------------------- .nv.constant0._Z17vector_add_kerneliPdS_S_ --------------------------
	.section	.nv.constant0._Z17vector_add_kerneliPdS_S_,"a",@progbits
	.sectionflags	@""
	.align	4
.nv.constant0._Z17vector_add_kerneliPdS_S_:
	.zero		928


//--------------------- SYMBOLS --------------------------

	.type		.nv.reservedSmem.offset0,@object
	.size		.nv.reservedSmem.offset0,0x4
